//
// Generated by NVIDIA NVVM Compiler
//
// Compiler Build ID: CL-36424714
// Cuda compilation tools, release 13.0, V13.0.88
// Based on NVVM 20.0.0
//

.version 9.0
.target sm_100
.address_size 64

	// .globl	_Z13dotProductGPUPfS_S_i
// _ZZ13dotProductGPUPfS_S_iE1s has been demoted

.visible .entry _Z13dotProductGPUPfS_S_i(
	.param .u64 .ptr .align 1 _Z13dotProductGPUPfS_S_i_param_0,
	.param .u64 .ptr .align 1 _Z13dotProductGPUPfS_S_i_param_1,
	.param .u64 .ptr .align 1 _Z13dotProductGPUPfS_S_i_param_2,
	.param .u32 _Z13dotProductGPUPfS_S_i_param_3
)
{
	.reg .pred 	%p<13>;
	.reg .b32 	%r<32>;
	.reg .b32 	%f<11>;
	.reg .b64 	%rd<12>;
	// demoted variable
	.shared .align 4 .b8 _ZZ13dotProductGPUPfS_S_iE1s[800];
	ld.param.u64 	%rd1, [_Z13dotProductGPUPfS_S_i_param_0];
	ld.param.u64 	%rd2, [_Z13dotProductGPUPfS_S_i_param_1];
	ld.param.u64 	%rd3, [_Z13dotProductGPUPfS_S_i_param_2];
	ld.param.u32 	%r14, [_Z13dotProductGPUPfS_S_i_param_3];
	mov.u32 	%r1, %tid.x;
	mov.u32 	%r30, %ntid.x;
	mov.u32 	%r3, %ctaid.x;
	mad.lo.s32 	%r4, %r30, %r3, %r1;
	setp.ge.s32 	%p1, %r4, %r14;
	@%p1 bra 	$L__BB0_13;
	cvta.to.global.u64 	%rd4, %rd1;
	cvta.to.global.u64 	%rd5, %rd2;
	mul.wide.s32 	%rd6, %r4, 4;
	add.s64 	%rd7, %rd4, %rd6;
	ld.global.f32 	%f1, [%rd7];
	add.s64 	%rd8, %rd5, %rd6;
	ld.global.f32 	%f2, [%rd8];
	mul.f32 	%f3, %f1, %f2;
	shl.b32 	%r15, %r1, 2;
	mov.u32 	%r16, _ZZ13dotProductGPUPfS_S_iE1s;
	add.s32 	%r5, %r16, %r15;
	st.shared.f32 	[%r5], %f3;
	bar.sync 	0;
	div.u32 	%r6, %r14, %r30;
	mul.lo.s32 	%r17, %r6, %r30;
	sub.s32 	%r31, %r14, %r17;
	setp.ge.u32 	%p2, %r3, %r6;
	setp.lt.u32 	%p3, %r30, 2;
	or.pred  	%p4, %p2, %p3;
	@%p4 bra 	$L__BB0_6;
	not.b32 	%r8, %r1;
$L__BB0_3:
	shr.u32 	%r18, %r30, 1;
	setp.ge.u32 	%p5, %r1, %r18;
	@%p5 bra 	$L__BB0_5;
	add.s32 	%r19, %r30, %r8;
	shl.b32 	%r20, %r19, 2;
	add.s32 	%r22, %r16, %r20;
	ld.shared.f32 	%f4, [%r22];
	ld.shared.f32 	%f5, [%r5];
	add.f32 	%f6, %f4, %f5;
	st.shared.f32 	[%r5], %f6;
$L__BB0_5:
	add.s32 	%r23, %r30, 1;
	shr.u32 	%r10, %r23, 1;
	bar.sync 	0;
	setp.gt.u32 	%p6, %r30, 2;
	mov.u32 	%r30, %r10;
	@%p6 bra 	$L__BB0_3;
$L__BB0_6:
	setp.ne.s32 	%p7, %r3, %r6;
	setp.lt.u32 	%p8, %r31, 2;
	or.pred  	%p9, %p7, %p8;
	@%p9 bra 	$L__BB0_11;
	not.b32 	%r11, %r1;
$L__BB0_8:
	shr.u32 	%r24, %r31, 1;
	setp.ge.u32 	%p10, %r1, %r24;
	@%p10 bra 	$L__BB0_10;
	add.s32 	%r25, %r31, %r11;
	shl.b32 	%r26, %r25, 2;
	add.s32 	%r28, %r16, %r26;
	ld.shared.f32 	%f7, [%r28];
	ld.shared.f32 	%f8, [%r5];
	add.f32 	%f9, %f7, %f8;
	st.shared.f32 	[%r5], %f9;
$L__BB0_10:
	add.s32 	%r29, %r31, 1;
	shr.u32 	%r13, %r29, 1;
	bar.sync 	0;
	setp.gt.u32 	%p11, %r31, 2;
	mov.u32 	%r31, %r13;
	@%p11 bra 	$L__BB0_8;
$L__BB0_11:
	setp.ne.s32 	%p12, %r1, 0;
	@%p12 bra 	$L__BB0_13;
	ld.shared.f32 	%f10, [_ZZ13dotProductGPUPfS_S_iE1s];
	cvta.to.global.u64 	%rd9, %rd3;
	mul.wide.u32 	%rd10, %r3, 4;
	add.s64 	%rd11, %rd9, %rd10;
	st.global.f32 	[%rd11], %f10;
$L__BB0_13:
	ret;

}


// ===== COMPILED SASS (sm_100) =====

	.target	sm_100

	.elftype	@"ET_EXEC"


//--------------------- .note.nv.tkinfo           --------------------------
	.section	.note.nv.tkinfo,"",@"SHT_NOTE"
	.sectionflags	@"SHF_NOTE_NV_TKINFO"
	.tkinfo
        /*0018*/ 	.word	0x00000002
        /*0030*/ 	.string	""
        /*0030*/ 	.string	"ptxas"
        /*0030*/ 	.string	"Cuda compilation tools, release 13.0, V13.0.88"
        /*0030*/ 	.string	"Build cuda_13.0.r13.0/compiler.36424714_0"
        /*0030*/ 	.string	"-arch sm_100 -m 64 "



//--------------------- .note.nv.cuinfo           --------------------------
	.section	.note.nv.cuinfo,"",@"SHT_NOTE"
	.sectionflags	@"SHF_NOTE_NV_CUINFO"
        /*0018*/ 	.short	0x0002
        /*001a*/ 	.short	0x0064
        /*001c*/ 	.short	0x0082
	.zero		2


//--------------------- .nv.info                  --------------------------
	.section	.nv.info,"",@"SHT_CUDA_INFO"
	.align	4


	//----- nvinfo : EIATTR_REGCOUNT
	.align		4
        /*0000*/ 	.byte	0x04, 0x2f
        /*0002*/ 	.short	(.L_1 - .L_0)
	.align		4
.L_0:
        /*0004*/ 	.word	index@(_Z13dotProductGPUPfS_S_i)
        /*0008*/ 	.word	0x0000000e


	//----- nvinfo : EIATTR_FRAME_SIZE
	.align		4
.L_1:
        /*000c*/ 	.byte	0x04, 0x11
        /*000e*/ 	.short	(.L_3 - .L_2)
	.align		4
.L_2:
        /*0010*/ 	.word	index@(_Z13dotProductGPUPfS_S_i)
        /*0014*/ 	.word	0x00000000


	//----- nvinfo : EIATTR_MIN_STACK_SIZE
	.align		4
.L_3:
        /*0018*/ 	.byte	0x04, 0x12
        /*001a*/ 	.short	(.L_5 - .L_4)
	.align		4
.L_4:
        /*001c*/ 	.word	index@(_Z13dotProductGPUPfS_S_i)
        /*0020*/ 	.word	0x00000000
.L_5:


//--------------------- .nv.compat                --------------------------
	.section	.nv.compat,"",@"SHT_CUDA_COMPAT_INFO"
	.align	4
        /*0000*/ 	.byte	0x02, 0x09, 0x00, 0x00, 0x02, 0x02, 0x01, 0x00, 0x02, 0x05, 0x05, 0x00, 0x03, 0x07, 0x01, 0x01
        /*0010*/ 	.byte	0x02, 0x03, 0x00, 0x00, 0x02, 0x06, 0x01, 0x00, 0x04, 0x0b, 0x08, 0x00, 0x09, 0x00, 0x00, 0x00
        /*0020*/ 	.byte	0x00, 0x00, 0x00, 0x00


//--------------------- .nv.info._Z13dotProductGPUPfS_S_i --------------------------
	.section	.nv.info._Z13dotProductGPUPfS_S_i,"",@"SHT_CUDA_INFO"
	.sectionflags	@""
	.align	4


	//----- nvinfo : EIATTR_CUDA_API_VERSION
	.align		4
        /*0000*/ 	.byte	0x04, 0x37
        /*0002*/ 	.short	(.L_7 - .L_6)
.L_6:
        /*0004*/ 	.word	0x00000082


	//----- nvinfo : EIATTR_KPARAM_INFO
	.align		4
.L_7:
        /*0008*/ 	.byte	0x04, 0x17
        /*000a*/ 	.short	(.L_9 - .L_8)
.L_8:
        /*000c*/ 	.word	0x00000000
        /*0010*/ 	.short	0x0003
        /*0012*/ 	.short	0x0018
        /*0014*/ 	.byte	0x00, 0xf0, 0x11, 0x00


	//----- nvinfo : EIATTR_KPARAM_INFO
	.align		4
.L_9:
        /*0018*/ 	.byte	0x04, 0x17
        /*001a*/ 	.short	(.L_11 - .L_10)
.L_10:
        /*001c*/ 	.word	0x00000000
        /*0020*/ 	.short	0x0002
        /*0022*/ 	.short	0x0010
        /*0024*/ 	.byte	0x00, 0xf5, 0x21, 0x00


	//----- nvinfo : EIATTR_KPARAM_INFO
	.align		4
.L_11:
        /*0028*/ 	.byte	0x04, 0x17
        /*002a*/ 	.short	(.L_13 - .L_12)
.L_12:
        /*002c*/ 	.word	0x00000000
        /*0030*/ 	.short	0x0001
        /*0032*/ 	.short	0x0008
        /*0034*/ 	.byte	0x00, 0xf5, 0x21, 0x00


	//----- nvinfo : EIATTR_KPARAM_INFO
	.align		4
.L_13:
        /*0038*/ 	.byte	0x04, 0x17
        /*003a*/ 	.short	(.L_15 - .L_14)
.L_14:
        /*003c*/ 	.word	0x00000000
        /*0040*/ 	.short	0x0000
        /*0042*/ 	.short	0x0000
        /*0044*/ 	.byte	0x00, 0xf5, 0x21, 0x00


	//----- nvinfo : EIATTR_SPARSE_MMA_MASK
	.align		4
.L_15:
        /*0048*/ 	.byte	0x03, 0x50
        /*004a*/ 	.short	0x0000


	//----- nvinfo : EIATTR_MAXREG_COUNT
	.align		4
        /*004c*/ 	.byte	0x03, 0x1b
        /*004e*/ 	.short	0x00ff


	//----- nvinfo : EIATTR_NUM_BARRIERS
	.align		4
        /*0050*/ 	.byte	0x02, 0x4c
        /*0052*/ 	.byte	0x01
	.zero		1


	//----- nvinfo : EIATTR_MERCURY_ISA_VERSION
	.align		4
        /*0054*/ 	.byte	0x03, 0x5f
        /*0056*/ 	.short	0x0101


	//----- nvinfo : EIATTR_VRC_CTA_INIT_COUNT
	.align		4
        /*0058*/ 	.byte	0x02, 0x4a
	.zero		1
	.zero		1


	//----- nvinfo : EIATTR_EXIT_INSTR_OFFSETS
	.align		4
        /*005c*/ 	.byte	0x04, 0x1c
        /*005e*/ 	.short	(.L_17 - .L_16)


	//   ....[0]....
.L_16:
        /*0060*/ 	.word	0x00000080


	//   ....[1]....
        /*0064*/ 	.word	0x000004e0


	//   ....[2]....
        /*0068*/ 	.word	0x00000560


	//----- nvinfo : EIATTR_CBANK_PARAM_SIZE
	.align		4
.L_17:
        /*006c*/ 	.byte	0x03, 0x19
        /*006e*/ 	.short	0x001c


	//----- nvinfo : EIATTR_PARAM_CBANK
	.align		4
        /*0070*/ 	.byte	0x04, 0x0a
        /*0072*/ 	.short	(.L_19 - .L_18)
	.align		4
.L_18:
        /*0074*/ 	.word	index@(.nv.constant0._Z13dotProductGPUPfS_S_i)
        /*0078*/ 	.short	0x0380
        /*007a*/ 	.short	0x001c


	//----- nvinfo : EIATTR_SW_WAR
	.align		4
.L_19:
        /*007c*/ 	.byte	0x04, 0x36
        /*007e*/ 	.short	(.L_21 - .L_20)
.L_20:
        /*0080*/ 	.word	0x00000008
.L_21:


//--------------------- .nv.callgraph             --------------------------
	.section	.nv.callgraph,"",@"SHT_CUDA_CALLGRAPH"
	.align	4
	.sectionentsize	8
	.align		4
        /*0000*/ 	.word	0x00000000
	.align		4
        /*0004*/ 	.word	0xffffffff
	.align		4
        /*0008*/ 	.word	0x00000000
	.align		4
        /*000c*/ 	.word	0xfffffffe
	.align		4
        /*0010*/ 	.word	0x00000000
	.align		4
        /*0014*/ 	.word	0xfffffffd
	.align		4
        /*0018*/ 	.word	0x00000000
	.align		4
        /*001c*/ 	.word	0xfffffffc


//--------------------- .text._Z13dotProductGPUPfS_S_i --------------------------
	.section	.text._Z13dotProductGPUPfS_S_i,"ax",@progbits
	.align	128
        .global         _Z13dotProductGPUPfS_S_i
        .type           _Z13dotProductGPUPfS_S_i,@function
        .size           _Z13dotProductGPUPfS_S_i,(.L_x_5 - _Z13dotProductGPUPfS_S_i)
        .other          _Z13dotProductGPUPfS_S_i,@"STO_CUDA_ENTRY STV_DEFAULT"
_Z13dotProductGPUPfS_S_i:
.text._Z13dotProductGPUPfS_S_i:
[----:B------:R-:W-:Y:S01]  /*0000*/  LDC R1, c[0x0][0x37c] ;  /* 0x0000df00ff017b82 */ /* 0x000fe20000000800 */
[----:B------:R-:W0:Y:S01]  /*0010*/  S2R R3, SR_TID.X ;  /* 0x0000000000037919 */ /* 0x000e220000002100 */
[----:B------:R-:W1:Y:S01]  /*0020*/  LDCU UR4, c[0x0][0x360] ;  /* 0x00006c00ff0477ac */ /* 0x000e620008000800 */
[----:B------:R-:W0:Y:S01]  /*0030*/  S2R R0, SR_CTAID.X ;  /* 0x0000000000007919 */ /* 0x000e220000002500 */
[----:B------:R-:W2:Y:S01]  /*0040*/  LDCU UR8, c[0x0][0x398] ;  /* 0x00007300ff0877ac */ /* 0x000ea20008000800 */
[----:B-1----:R-:W-:Y:S02]  /*0050*/  IMAD.U32 R2, RZ, RZ, UR4 ;  /* 0x00000004ff027e24 */ /* 0x002fe4000f8e00ff */
[----:B0-----:R-:W-:-:S05]  /*0060*/  IMAD R9, R0, UR4, R3 ;  /* 0x0000000400097c24 */ /* 0x001fca000f8e0203 */
[----:B--2---:R-:W-:-:S13]  /*0070*/  ISETP.GE.AND P0, PT, R9, UR8, PT ;  /* 0x0000000809007c0c */ /* 0x004fda000bf06270 */
[----:B------:R-:W-:Y:S05]  /*0080*/  @P0 EXIT ;  /* 0x000000000000094d */ /* 0x000fea0003800000 */
[----:B------:R-:W0:Y:S01]  /*0090*/  LDC.64 R4, c[0x0][0x380] ;  /* 0x0000e000ff047b82 */ /* 0x000e220000000a00 */
[----:B------:R-:W1:Y:S07]  /*00a0*/  LDCU.64 UR6, c[0x0][0x358] ;  /* 0x00006b00ff0677ac */ /* 0x000e6e0008000a00 */
[----:B------:R-:W2:Y:S01]  /*00b0*/  LDC.64 R6, c[0x0][0x388] ;  /* 0x0000e200ff067b82 */ /* 0x000ea20000000a00 */
[----:B0-----:R-:W-:-:S06]  /*00c0*/  IMAD.WIDE R4, R9, 0x4, R4 ;  /* 0x0000000409047825 */ /* 0x001fcc00078e0204 */
[----:B-1----:R0:W3:Y:S01]  /*00d0*/  LDG.E R4, desc[UR6][R4.64] ;  /* 0x0000000604047981 */ /* 0x0020e2000c1e1900 */
[----:B--2---:R-:W-:-:S06]  /*00e0*/  IMAD.WIDE R6, R9, 0x4, R6 ;  /* 0x0000000409067825 */ /* 0x004fcc00078e0206 */
[----:B------:R1:W3:Y:S01]  /*00f0*/  LDG.E R7, desc[UR6][R6.64] ;  /* 0x0000000606077981 */ /* 0x0002e2000c1e1900 */
[----:B------:R-:W2:Y:S08]  /*0100*/  I2F.U32.RP R10, R2 ;  /* 0x00000002000a7306 */ /* 0x000eb00000209000 */
[----:B--2---:R-:W2:Y:S01]  /*0110*/  MUFU.RCP R10, R10 ;  /* 0x0000000a000a7308 */ /* 0x004ea20000001000 */
[----:B------:R-:W-:-:S02]  /*0120*/  IMAD.MOV R11, RZ, RZ, -R2 ;  /* 0x000000ffff0b7224 */ /* 0x000fc400078e0a02 */
[----:B--2---:R-:W-:-:S05]  /*0130*/  VIADD R8, R10, 0xffffffe ;  /* 0x0ffffffe0a087836 */ /* 0x004fca0000000000 */
[----:B------:R2:W4:Y:S02]  /*0140*/  F2I.FTZ.U32.TRUNC.NTZ R9, R8 ;  /* 0x0000000800097305 */ /* 0x000524000021f000 */
[----:B--2---:R-:W-:Y:S02]  /*0150*/  IMAD.MOV.U32 R8, RZ, RZ, RZ ;  /* 0x000000ffff087224 */ /* 0x004fe400078e00ff */
[----:B----4-:R-:W-:-:S04]  /*0160*/  IMAD R11, R11, R9, RZ ;  /* 0x000000090b0b7224 */ /* 0x010fc800078e02ff */
[----:B------:R-:W-:-:S06]  /*0170*/  IMAD.HI.U32 R9, R9, R11, R8 ;  /* 0x0000000b09097227 */ /* 0x000fcc00078e0008 */
[----:B------:R-:W-:-:S04]  /*0180*/  IMAD.HI.U32 R9, R9, UR8, RZ ;  /* 0x0000000809097c27 */ /* 0x000fc8000f8e00ff */
[----:B0-----:R-:W-:-:S04]  /*0190*/  IMAD.MOV R5, RZ, RZ, -R9 ;  /* 0x000000ffff057224 */ /* 0x001fc800078e0a09 */
[----:B------:R-:W-:-:S05]  /*01a0*/  IMAD R5, R2, R5, UR8 ;  /* 0x0000000802057e24 */ /* 0x000fca000f8e0205 */
[----:B------:R-:W-:Y:S01]  /*01b0*/  ISETP.GE.U32.AND P0, PT, R5, R2, PT ;  /* 0x000000020500720c */ /* 0x000fe20003f06070 */
[----:B------:R-:W0:Y:S01]  /*01c0*/  S2UR UR5, SR_CgaCtaId ;  /* 0x00000000000579c3 */ /* 0x000e220000008800 */
[----:B------:R-:W-:-:S11]  /*01d0*/  ISETP.NE.U32.AND P2, PT, R2, RZ, PT ;  /* 0x000000ff0200720c */ /* 0x000fd60003f45070 */
[----:B------:R-:W-:-:S05]  /*01e0*/  @P0 IMAD.IADD R5, R5, 0x1, -R2 ;  /* 0x0000000105050824 */ /* 0x000fca00078e0a02 */
[----:B------:R-:W-:Y:S02]  /*01f0*/  ISETP.GE.U32.AND P1, PT, R5, R2, PT ;  /* 0x000000020500720c */ /* 0x000fe40003f26070 */
[----:B------:R-:W-:Y:S02]  /*0200*/  @P0 IADD3 R9, PT, PT, R9, 0x1, RZ ;  /* 0x0000000109090810 */ /* 0x000fe40007ffe0ff */
[----:B------:R-:W-:Y:S01]  /*0210*/  ISETP.GE.U32.AND P0, PT, R2, 0x2, PT ;  /* 0x000000020200780c */ /* 0x000fe20003f06070 */
[----:B------:R-:W-:Y:S02]  /*0220*/  UMOV UR4, 0x400 ;  /* 0x0000040000047882 */ /* 0x000fe40000000000 */
[----:B0-----:R-:W-:-:S06]  /*0230*/  ULEA UR4, UR5, UR4, 0x18 ;  /* 0x0000000405047291 */ /* 0x001fcc000f8ec0ff */
[----:B------:R-:W-:Y:S01]  /*0240*/  @P1 VIADD R9, R9, 0x1 ;  /* 0x0000000109091836 */ /* 0x000fe20000000000 */
[----:B------:R-:W-:-:S04]  /*0250*/  @!P2 LOP3.LUT R9, RZ, R2, RZ, 0x33, !PT ;  /* 0x00000002ff09a212 */ /* 0x000fc800078e33ff */
[----:B------:R-:W-:Y:S01]  /*0260*/  ISETP.GE.U32.OR P0, PT, R0, R9, !P0 ;  /* 0x000000090000720c */ /* 0x000fe20004706470 */
[----:B------:R-:W-:-:S04]  /*0270*/  IMAD.MOV R5, RZ, RZ, -R9 ;  /* 0x000000ffff057224 */ /* 0x000fc800078e0a09 */
[----:B-1----:R-:W-:Y:S01]  /*0280*/  IMAD R6, R2, R5, UR8 ;  /* 0x0000000802067e24 */ /* 0x002fe2000f8e0205 */
[----:B------:R-:W-:-:S04]  /*0290*/  LEA R5, R3, UR4, 0x2 ;  /* 0x0000000403057c11 */ /* 0x000fc8000f8e10ff */
[----:B------:R-:W-:Y:S02]  /*02a0*/  ISETP.GE.U32.AND P1, PT, R6, 0x2, PT ;  /* 0x000000020600780c */ /* 0x000fe40003f26070 */
[----:B------:R-:W-:Y:S02]  /*02b0*/  ISETP.NE.AND P2, PT, R3, RZ, PT ;  /* 0x000000ff0300720c */ /* 0x000fe40003f45270 */
[----:B------:R-:W-:Y:S01]  /*02c0*/  ISETP.NE.OR P1, PT, R0, R9, !P1 ;  /* 0x000000090000720c */ /* 0x000fe20004f25670 */
[----:B---3--:R-:W-:-:S05]  /*02d0*/  FMUL R4, R4, R7 ;  /* 0x0000000704047220 */ /* 0x008fca0000400000 */
[----:B------:R0:W-:Y:S01]  /*02e0*/  STS [R5], R4 ;  /* 0x0000000405007388 */ /* 0x0001e20000000800 */
[----:B------:R-:W-:Y:S06]  /*02f0*/  BAR.SYNC.DEFER_BLOCKING 0x0 ;  /* 0x0000000000007b1d */ /* 0x000fec0000010000 */
[----:B------:R-:W-:Y:S05]  /*0300*/  @P0 BRA `(.L_x_0) ;  /* 0x0000000000380947 */ /* 0x000fea0003800000 */
[----:B------:R-:W-:-:S07]  /*0310*/  LOP3.LUT R7, RZ, R3, RZ, 0x33, !PT ;  /* 0x00000003ff077212 */ /* 0x000fce00078e33ff */
.L_x_1:
[----:B0-----:R-:W-:-:S04]  /*0320*/  SHF.R.U32.HI R4, RZ, 0x1, R2 ;  /* 0x00000001ff047819 */ /* 0x001fc80000011602 */
[----:B------:R-:W-:-:S13]  /*0330*/  ISETP.GE.U32.AND P0, PT, R3, R4, PT ;  /* 0x000000040300720c */ /* 0x000fda0003f06070 */
[----:B------:R-:W-:Y:S01]  /*0340*/  @!P0 IMAD.IADD R4, R7, 0x1, R2 ;  /* 0x0000000107048824 */ /* 0x000fe200078e0202 */
[----:B------:R-:W-:Y:S04]  /*0350*/  @!P0 LDS R9, [R5] ;  /* 0x0000000005098984 */ /* 0x000fe80000000800 */
[----:B------:R-:W-:-:S06]  /*0360*/  @!P0 LEA R4, R4, UR4, 0x2 ;  /* 0x0000000404048c11 */ /* 0x000fcc000f8e10ff */
[----:B------:R-:W0:Y:S02]  /*0370*/  @!P0 LDS R4, [R4] ;  /* 0x0000000004048984 */ /* 0x000e240000000800 */
[----:B0-----:R-:W-:Y:S01]  /*0380*/  @!P0 FADD R8, R4, R9 ;  /* 0x0000000904088221 */ /* 0x001fe20000000000 */
[----:B------:R-:W-:-:S04]  /*0390*/  IADD3 R9, PT, PT, R2, 0x1, RZ ;  /* 0x0000000102097810 */ /* 0x000fc80007ffe0ff */
[----:B------:R1:W-:Y:S01]  /*03a0*/  @!P0 STS [R5], R8 ;  /* 0x0000000805008388 */ /* 0x0003e20000000800 */
[----:B------:R-:W-:Y:S01]  /*03b0*/  BAR.SYNC.DEFER_BLOCKING 0x0 ;  /* 0x0000000000007b1d */ /* 0x000fe20000010000 */
[----:B------:R-:W-:Y:S02]  /*03c0*/  ISETP.GT.U32.AND P0, PT, R2, 0x2, PT ;  /* 0x000000020200780c */ /* 0x000fe40003f04070 */
[----:B------:R-:W-:-:S11]  /*03d0*/  SHF.R.U32.HI R2, RZ, 0x1, R9 ;  /* 0x00000001ff027819 */ /* 0x000fd60000011609 */
[----:B-1----:R-:W-:Y:S05]  /*03e0*/  @P0 BRA `(.L_x_1) ;  /* 0xfffffffc00cc0947 */ /* 0x002fea000383ffff */
.L_x_0:
[----:B------:R-:W-:Y:S05]  /*03f0*/  @P1 BRA `(.L_x_2) ;  /* 0x0000000000381947 */ /* 0x000fea0003800000 */
[----:B------:R-:W-:-:S07]  /*0400*/  LOP3.LUT R9, RZ, R3, RZ, 0x33, !PT ;  /* 0x00000003ff097212 */ /* 0x000fce00078e33ff */
.L_x_3:
[----:B------:R-:W-:-:S04]  /*0410*/  SHF.R.U32.HI R2, RZ, 0x1, R6 ;  /* 0x00000001ff027819 */ /* 0x000fc80000011606 */
[----:B------:R-:W-:-:S13]  /*0420*/  ISETP.GE.U32.AND P0, PT, R3, R2, PT ;  /* 0x000000020300720c */ /* 0x000fda0003f06070 */
[----:B------:R-:W-:Y:S01]  /*0430*/  @!P0 IMAD.IADD R2, R9, 0x1, R6 ;  /* 0x0000000109028824 */ /* 0x000fe200078e0206 */
[----:B------:R-:W-:Y:S04]  /*0440*/  @!P0 LDS R7, [R5] ;  /* 0x0000000005078984 */ /* 0x000fe80000000800 */
[----:B------:R-:W-:-:S06]  /*0450*/  @!P0 LEA R2, R2, UR4, 0x2 ;  /* 0x0000000402028c11 */ /* 0x000fcc000f8e10ff */
[----:B------:R-:W0:Y:S02]  /*0460*/  @!P0 LDS R2, [R2] ;  /* 0x0000000002028984 */ /* 0x000e240000000800 */
[----:B0-----:R-:W-:Y:S01]  /*0470*/  @!P0 FADD R4, R2, R7 ;  /* 0x0000000702048221 */ /* 0x001fe20000000000 */
[----:B------:R-:W-:-:S04]  /*0480*/  VIADD R7, R6, 0x1 ;  /* 0x0000000106077836 */ /* 0x000fc80000000000 */
[----:B------:R1:W-:Y:S01]  /*0490*/  @!P0 STS [R5], R4 ;  /* 0x0000000405008388 */ /* 0x0003e20000000800 */
[----:B------:R-:W-:Y:S01]  /*04a0*/  BAR.SYNC.DEFER_BLOCKING 0x0 ;  /* 0x0000000000007b1d */ /* 0x000fe20000010000 */
[----:B------:R-:W-:Y:S02]  /*04b0*/  ISETP.GT.U32.AND P0, PT, R6, 0x2, PT ;  /* 0x000000020600780c */ /* 0x000fe40003f04070 */
[----:B------:R-:W-:-:S11]  /*04c0*/  SHF.R.U32.HI R6, RZ, 0x1, R7 ;  /* 0x00000001ff067819 */ /* 0x000fd60000011607 */
[----:B-1----:R-:W-:Y:S05]  /*04d0*/  @P0 BRA `(.L_x_3) ;  /* 0xfffffffc00cc0947 */ /* 0x002fea000383ffff */
.L_x_2:
[----:B------:R-:W-:Y:S05]  /*04e0*/  @P2 EXIT ;  /* 0x000000000000294d */ /* 0x000fea0003800000 */
[----:B------:R-:W1:Y:S01]  /*04f0*/  S2UR UR5, SR_CgaCtaId ;  /* 0x00000000000579c3 */ /* 0x000e620000008800 */
[----:B------:R-:W-:-:S07]  /*0500*/  UMOV UR4, 0x400 ;  /* 0x0000040000047882 */ /* 0x000fce0000000000 */
[----:B------:R-:W2:Y:S01]  /*0510*/  LDC.64 R2, c[0x0][0x390] ;  /* 0x0000e400ff027b82 */ /* 0x000ea20000000a00 */
[----:B-1----:R-:W-:Y:S01]  /*0520*/  ULEA UR4, UR5, UR4, 0x18 ;  /* 0x0000000405047291 */ /* 0x002fe2000f8ec0ff */
[----:B--2---:R-:W-:-:S08]  /*0530*/  IMAD.WIDE.U32 R2, R0, 0x4, R2 ;  /* 0x0000000400027825 */ /* 0x004fd000078e0002 */
[----:B0-----:R-:W0:Y:S04]  /*0540*/  LDS R5, [UR4] ;  /* 0x00000004ff057984 */ /* 0x001e280008000800 */
[----:B0-----:R-:W-:Y:S01]  /*0550*/  STG.E desc[UR6][R2.64], R5 ;  /* 0x0000000502007986 */ /* 0x001fe2000c101906 */
[----:B------:R-:W-:Y:S05]  /*0560*/  EXIT ;  /* 0x000000000000794d */ /* 0x000fea0003800000 */
.L_x_4:
[----:B------:R-:W-:-:S00]  /*0570*/  BRA `(.L_x_4) ;  /* 0xfffffffc00fc7947 */ /* 0x000fc0000383ffff */
[----:B------:R-:W-:-:S00]  /*0580*/  NOP ;  /* 0x0000000000007918 */ /* 0x000fc00000000000 */
[----:B------:R-:W-:-:S00]  /*0590*/  NOP ;  /* 0x0000000000007918 */ /* 0x000fc00000000000 */
[----:B------:R-:W-:-:S00]  /*05a0*/  NOP ;  /* 0x0000000000007918 */ /* 0x000fc00000000000 */
[----:B------:R-:W-:-:S00]  /*05b0*/  NOP ;  /* 0x0000000000007918 */ /* 0x000fc00000000000 */
[----:B------:R-:W-:-:S00]  /*05c0*/  NOP ;  /* 0x0000000000007918 */ /* 0x000fc00000000000 */
[----:B------:R-:W-:-:S00]  /*05d0*/  NOP ;  /* 0x0000000000007918 */ /* 0x000fc00000000000 */
[----:B------:R-:W-:-:S00]  /*05e0*/  NOP ;  /* 0x0000000000007918 */ /* 0x000fc00000000000 */
[----:B------:R-:W-:-:S00]  /*05f0*/  NOP ;  /* 0x0000000000007918 */ /* 0x000fc00000000000 */
.L_x_5:


//--------------------- .nv.shared._Z13dotProductGPUPfS_S_i --------------------------
	.section	.nv.shared._Z13dotProductGPUPfS_S_i,"aw",@nobits
	.sectionflags	@""
	.align	4
.nv.shared._Z13dotProductGPUPfS_S_i:
	.zero		1824


//--------------------- .nv.shared.reserved.0     --------------------------
	.section	.nv.shared.reserved.0,"aw",@nobits
	.weak		__nv_reservedSMEM_offset_0_alias
	.size		__nv_reservedSMEM_offset_0_alias, 0, 64
	.other		__nv_reservedSMEM_offset_0_alias,@"STO_CUDA_RESERVED_SHARED STV_DEFAULT"
__nv_reservedSMEM_offset_0_alias:
	.zero		0
	.zero		64


//--------------------- .nv.constant0._Z13dotProductGPUPfS_S_i --------------------------
	.section	.nv.constant0._Z13dotProductGPUPfS_S_i,"a",@progbits
	.sectionflags	@""
	.align	4
.nv.constant0._Z13dotProductGPUPfS_S_i:
	.zero		924


//--------------------- SYMBOLS --------------------------

	.type		.nv.reservedSmem.offset0,@object
	.size		.nv.reservedSmem.offset0,0x4
	.type		.nv.reservedSmem.cap,@object
	.size		.nv.reservedSmem.cap,0x4
